//
// Generated by NVIDIA NVVM Compiler
//
// Compiler Build ID: CL-36424714
// Cuda compilation tools, release 13.0, V13.0.88
// Based on NVVM 20.0.0
//

.version 9.0
.target sm_100
.address_size 64

	// .globl	_Z9intializePjPbS0_j
.extern .func  (.param .b32 func_retval0) vprintf
(
	.param .b64 vprintf_param_0,
	.param .b64 vprintf_param_1
)
;
.global .align 1 .b8 $str[13] = {105, 110, 100, 101, 120, 32, 37, 100, 32, 37, 100, 10};

.visible .entry _Z9intializePjPbS0_j(
	.param .u64 .ptr .align 1 _Z9intializePjPbS0_j_param_0,
	.param .u64 .ptr .align 1 _Z9intializePjPbS0_j_param_1,
	.param .u64 .ptr .align 1 _Z9intializePjPbS0_j_param_2,
	.param .u32 _Z9intializePjPbS0_j_param_3
)
{
	.reg .pred 	%p<5>;
	.reg .b16 	%rs<5>;
	.reg .b32 	%r<8>;
	.reg .b64 	%rd<12>;

	ld.param.u64 	%rd4, [_Z9intializePjPbS0_j_param_0];
	ld.param.u64 	%rd5, [_Z9intializePjPbS0_j_param_1];
	ld.param.u64 	%rd6, [_Z9intializePjPbS0_j_param_2];
	ld.param.u32 	%r2, [_Z9intializePjPbS0_j_param_3];
	cvta.to.global.u64 	%rd1, %rd5;
	cvta.to.global.u64 	%rd2, %rd6;
	cvta.to.global.u64 	%rd3, %rd4;
	mov.u32 	%r3, %ctaid.x;
	mov.u32 	%r4, %ntid.x;
	mov.u32 	%r5, %tid.x;
	mad.lo.s32 	%r1, %r3, %r4, %r5;
	setp.ge.u32 	%p1, %r1, %r2;
	setp.eq.s32 	%p2, %r1, 0;
	or.pred  	%p3, %p2, %p1;
	@%p3 bra 	$L__BB0_2;
	cvt.u64.u32 	%rd7, %r1;
	mul.wide.u32 	%rd8, %r1, 4;
	add.s64 	%rd9, %rd3, %rd8;
	mov.b32 	%r7, 99999999;
	st.global.u32 	[%rd9], %r7;
	add.s64 	%rd10, %rd2, %rd7;
	mov.b16 	%rs3, 0;
	st.global.u8 	[%rd10], %rs3;
	add.s64 	%rd11, %rd1, %rd7;
	mov.b16 	%rs4, 1;
	st.global.u8 	[%rd11], %rs4;
	bra.uni 	$L__BB0_4;
$L__BB0_2:
	setp.ne.s32 	%p4, %r1, 0;
	@%p4 bra 	$L__BB0_4;
	mov.b32 	%r6, 0;
	st.global.u32 	[%rd3], %r6;
	mov.b16 	%rs1, 1;
	st.global.u8 	[%rd2], %rs1;
	mov.b16 	%rs2, 0;
	st.global.u8 	[%rd1], %rs2;
$L__BB0_4:
	ret;

}
	// .globl	_Z7relax_fPjPbS0_S_S_P4Nodej
.visible .entry _Z7relax_fPjPbS0_S_S_P4Nodej(
	.param .u64 .ptr .align 1 _Z7relax_fPjPbS0_S_S_P4Nodej_param_0,
	.param .u64 .ptr .align 1 _Z7relax_fPjPbS0_S_S_P4Nodej_param_1,
	.param .u64 .ptr .align 1 _Z7relax_fPjPbS0_S_S_P4Nodej_param_2,
	.param .u64 .ptr .align 1 _Z7relax_fPjPbS0_S_S_P4Nodej_param_3,
	.param .u64 .ptr .align 1 _Z7relax_fPjPbS0_S_S_P4Nodej_param_4,
	.param .u64 .ptr .align 1 _Z7relax_fPjPbS0_S_S_P4Nodej_param_5,
	.param .u32 _Z7relax_fPjPbS0_S_S_P4Nodej_param_6
)
{
	.reg .pred 	%p<6>;
	.reg .b16 	%rs<3>;
	.reg .b32 	%r<28>;
	.reg .b64 	%rd<27>;

	ld.param.u64 	%rd12, [_Z7relax_fPjPbS0_S_S_P4Nodej_param_0];
	ld.param.u64 	%rd7, [_Z7relax_fPjPbS0_S_S_P4Nodej_param_1];
	ld.param.u64 	%rd8, [_Z7relax_fPjPbS0_S_S_P4Nodej_param_2];
	ld.param.u64 	%rd9, [_Z7relax_fPjPbS0_S_S_P4Nodej_param_3];
	ld.param.u64 	%rd10, [_Z7relax_fPjPbS0_S_S_P4Nodej_param_4];
	ld.param.u64 	%rd11, [_Z7relax_fPjPbS0_S_S_P4Nodej_param_5];
	ld.param.u32 	%r13, [_Z7relax_fPjPbS0_S_S_P4Nodej_param_6];
	cvta.to.global.u64 	%rd1, %rd12;
	mov.u32 	%r14, %ctaid.x;
	mov.u32 	%r15, %ntid.x;
	mov.u32 	%r16, %tid.x;
	mad.lo.s32 	%r1, %r14, %r15, %r16;
	setp.ge.u32 	%p1, %r1, %r13;
	@%p1 bra 	$L__BB1_7;
	cvta.to.global.u64 	%rd13, %rd8;
	cvt.u64.u32 	%rd14, %r1;
	add.s64 	%rd15, %rd13, %rd14;
	ld.global.u8 	%rs1, [%rd15];
	setp.eq.s16 	%p2, %rs1, 0;
	@%p2 bra 	$L__BB1_7;
	cvta.to.global.u64 	%rd16, %rd11;
	mul.wide.u32 	%rd17, %r1, 8;
	add.s64 	%rd2, %rd16, %rd17;
	ld.global.u32 	%r27, [%rd2];
	ld.global.u32 	%r26, [%rd2+4];
	add.s32 	%r17, %r26, %r27;
	setp.ge.u32 	%p3, %r27, %r17;
	@%p3 bra 	$L__BB1_7;
	mul.wide.u32 	%rd18, %r1, 4;
	add.s64 	%rd3, %rd1, %rd18;
	cvta.to.global.u64 	%rd4, %rd9;
	cvta.to.global.u64 	%rd5, %rd7;
	cvta.to.global.u64 	%rd6, %rd10;
	mov.u32 	%r25, %r27;
$L__BB1_4:
	mul.wide.s32 	%rd19, %r25, 4;
	add.s64 	%rd20, %rd4, %rd19;
	ld.global.u32 	%r7, [%rd20];
	cvt.u64.u32 	%rd21, %r7;
	add.s64 	%rd22, %rd5, %rd21;
	ld.global.u8 	%rs2, [%rd22];
	setp.eq.s16 	%p4, %rs2, 0;
	@%p4 bra 	$L__BB1_6;
	mul.wide.u32 	%rd23, %r7, 4;
	add.s64 	%rd24, %rd1, %rd23;
	ld.global.u32 	%r18, [%rd3];
	add.s64 	%rd26, %rd6, %rd19;
	ld.global.u32 	%r19, [%rd26];
	add.s32 	%r20, %r19, %r18;
	atom.global.min.u32 	%r21, [%rd24], %r20;
	ld.global.u32 	%r27, [%rd2];
	ld.global.u32 	%r26, [%rd2+4];
$L__BB1_6:
	add.s32 	%r25, %r25, 1;
	add.s32 	%r22, %r26, %r27;
	setp.lt.u32 	%p5, %r25, %r22;
	@%p5 bra 	$L__BB1_4;
$L__BB1_7:
	ret;

}
	// .globl	_Z5printPjj
.visible .entry _Z5printPjj(
	.param .u64 .ptr .align 1 _Z5printPjj_param_0,
	.param .u32 _Z5printPjj_param_1
)
{
	.local .align 8 .b8 	__local_depot2[8];
	.reg .b64 	%SP;
	.reg .b64 	%SPL;
	.reg .pred 	%p<2>;
	.reg .b32 	%r<9>;
	.reg .b64 	%rd<9>;

	mov.u64 	%SPL, __local_depot2;
	cvta.local.u64 	%SP, %SPL;
	ld.param.u64 	%rd1, [_Z5printPjj_param_0];
	ld.param.u32 	%r2, [_Z5printPjj_param_1];
	mov.u32 	%r3, %ctaid.x;
	mov.u32 	%r4, %ntid.x;
	mov.u32 	%r5, %tid.x;
	mad.lo.s32 	%r1, %r3, %r4, %r5;
	setp.ge.u32 	%p1, %r1, %r2;
	@%p1 bra 	$L__BB2_2;
	add.u64 	%rd2, %SP, 0;
	add.u64 	%rd3, %SPL, 0;
	cvta.to.global.u64 	%rd4, %rd1;
	mul.wide.u32 	%rd5, %r1, 4;
	add.s64 	%rd6, %rd4, %rd5;
	ld.global.u32 	%r6, [%rd6];
	st.local.v2.u32 	[%rd3], {%r1, %r6};
	mov.u64 	%rd7, $str;
	cvta.global.u64 	%rd8, %rd7;
	{ // callseq 0, 0
	.param .b64 param0;
	st.param.b64 	[param0], %rd8;
	.param .b64 param1;
	st.param.b64 	[param1], %rd2;
	.param .b32 retval0;
	call.uni (retval0), 
	vprintf, 
	(
	param0, 
	param1
	);
	ld.param.b32 	%r7, [retval0];
	} // callseq 0
$L__BB2_2:
	ret;

}
	// .globl	_Z6updatePjPbS0_S_j
.visible .entry _Z6updatePjPbS0_S_j(
	.param .u64 .ptr .align 1 _Z6updatePjPbS0_S_j_param_0,
	.param .u64 .ptr .align 1 _Z6updatePjPbS0_S_j_param_1,
	.param .u64 .ptr .align 1 _Z6updatePjPbS0_S_j_param_2,
	.param .u64 .ptr .align 1 _Z6updatePjPbS0_S_j_param_3,
	.param .u32 _Z6updatePjPbS0_S_j_param_4
)
{
	.reg .pred 	%p<3>;
	.reg .b16 	%rs<4>;
	.reg .b32 	%r<8>;
	.reg .b64 	%rd<15>;

	ld.param.u64 	%rd2, [_Z6updatePjPbS0_S_j_param_0];
	ld.param.u64 	%rd3, [_Z6updatePjPbS0_S_j_param_1];
	ld.param.u64 	%rd4, [_Z6updatePjPbS0_S_j_param_2];
	ld.param.u64 	%rd5, [_Z6updatePjPbS0_S_j_param_3];
	ld.param.u32 	%r2, [_Z6updatePjPbS0_S_j_param_4];
	mov.u32 	%r3, %ctaid.x;
	mov.u32 	%r4, %ntid.x;
	mov.u32 	%r5, %tid.x;
	mad.lo.s32 	%r1, %r3, %r4, %r5;
	setp.ge.u32 	%p1, %r1, %r2;
	@%p1 bra 	$L__BB3_3;
	cvta.to.global.u64 	%rd6, %rd3;
	cvta.to.global.u64 	%rd7, %rd2;
	cvta.to.global.u64 	%rd8, %rd5;
	cvt.u64.u32 	%rd9, %r1;
	add.s64 	%rd1, %rd6, %rd9;
	mov.b16 	%rs1, 0;
	st.global.u8 	[%rd1], %rs1;
	mul.wide.u32 	%rd10, %r1, 4;
	add.s64 	%rd11, %rd7, %rd10;
	ld.global.u32 	%r6, [%rd11];
	ld.global.u32 	%r7, [%rd8];
	setp.ne.s32 	%p2, %r6, %r7;
	@%p2 bra 	$L__BB3_3;
	cvta.to.global.u64 	%rd13, %rd4;
	add.s64 	%rd14, %rd13, %rd9;
	mov.b16 	%rs2, 0;
	st.global.u8 	[%rd14], %rs2;
	mov.b16 	%rs3, 1;
	st.global.u8 	[%rd1], %rs3;
$L__BB3_3:
	ret;

}
	// .globl	_Z7minimumPjPbS_j
.visible .entry _Z7minimumPjPbS_j(
	.param .u64 .ptr .align 1 _Z7minimumPjPbS_j_param_0,
	.param .u64 .ptr .align 1 _Z7minimumPjPbS_j_param_1,
	.param .u64 .ptr .align 1 _Z7minimumPjPbS_j_param_2,
	.param .u32 _Z7minimumPjPbS_j_param_3
)
{
	.reg .pred 	%p<4>;
	.reg .b16 	%rs<2>;
	.reg .b32 	%r<9>;
	.reg .b64 	%rd<11>;

	ld.param.u64 	%rd2, [_Z7minimumPjPbS_j_param_0];
	ld.param.u64 	%rd3, [_Z7minimumPjPbS_j_param_1];
	ld.param.u64 	%rd4, [_Z7minimumPjPbS_j_param_2];
	ld.param.u32 	%r3, [_Z7minimumPjPbS_j_param_3];
	cvta.to.global.u64 	%rd1, %rd4;
	mov.u32 	%r4, %ctaid.x;
	mov.u32 	%r5, %ntid.x;
	mov.u32 	%r6, %tid.x;
	mad.lo.s32 	%r1, %r4, %r5, %r6;
	setp.ge.u32 	%p1, %r1, %r3;
	@%p1 bra 	$L__BB4_4;
	cvta.to.global.u64 	%rd5, %rd3;
	cvt.u64.u32 	%rd6, %r1;
	add.s64 	%rd7, %rd5, %rd6;
	ld.global.u8 	%rs1, [%rd7];
	setp.eq.s16 	%p2, %rs1, 0;
	@%p2 bra 	$L__BB4_4;
	cvta.to.global.u64 	%rd8, %rd2;
	mul.wide.u32 	%rd9, %r1, 4;
	add.s64 	%rd10, %rd8, %rd9;
	ld.global.u32 	%r2, [%rd10];
	ld.global.u32 	%r7, [%rd1];
	setp.ge.u32 	%p3, %r2, %r7;
	@%p3 bra 	$L__BB4_4;
	atom.global.min.u32 	%r8, [%rd1], %r2;
$L__BB4_4:
	ret;

}


// ===== COMPILED SASS (sm_100) =====

	.target	sm_100

	.elftype	@"ET_EXEC"


//--------------------- .note.nv.tkinfo           --------------------------
	.section	.note.nv.tkinfo,"",@"SHT_NOTE"
	.sectionflags	@"SHF_NOTE_NV_TKINFO"
	.tkinfo
        /*0018*/ 	.word	0x00000002
        /*0030*/ 	.string	""
        /*0030*/ 	.string	"ptxas"
        /*0030*/ 	.string	"Cuda compilation tools, release 13.0, V13.0.88"
        /*0030*/ 	.string	"Build cuda_13.0.r13.0/compiler.36424714_0"
        /*0030*/ 	.string	"-arch sm_100 -m 64 "



//--------------------- .note.nv.cuinfo           --------------------------
	.section	.note.nv.cuinfo,"",@"SHT_NOTE"
	.sectionflags	@"SHF_NOTE_NV_CUINFO"
        /*0018*/ 	.short	0x0002
        /*001a*/ 	.short	0x0064
        /*001c*/ 	.short	0x0082
	.zero		2


//--------------------- .nv.info                  --------------------------
	.section	.nv.info,"",@"SHT_CUDA_INFO"
	.align	4


	//----- nvinfo : EIATTR_REGCOUNT
	.align		4
        /*0000*/ 	.byte	0x04, 0x2f
        /*0002*/ 	.short	(.L_2 - .L_1)
	.align		4
.L_1:
        /*0004*/ 	.word	index@(_Z9intializePjPbS0_j)
        /*0008*/ 	.word	0x0000000c


	//----- nvinfo : EIATTR_FRAME_SIZE
	.align		4
.L_2:
        /*000c*/ 	.byte	0x04, 0x11
        /*000e*/ 	.short	(.L_4 - .L_3)
	.align		4
.L_3:
        /*0010*/ 	.word	index@(_Z9intializePjPbS0_j)
        /*0014*/ 	.word	0x00000000


	//----- nvinfo : EIATTR_REGCOUNT
	.align		4
.L_4:
        /*0018*/ 	.byte	0x04, 0x2f
        /*001a*/ 	.short	(.L_6 - .L_5)
	.align		4
.L_5:
        /*001c*/ 	.word	index@(_Z7relax_fPjPbS0_S_S_P4Nodej)
        /*0020*/ 	.word	0x00000018


	//----- nvinfo : EIATTR_FRAME_SIZE
	.align		4
.L_6:
        /*0024*/ 	.byte	0x04, 0x11
        /*0026*/ 	.short	(.L_8 - .L_7)
	.align		4
.L_7:
        /*0028*/ 	.word	index@(_Z7relax_fPjPbS0_S_S_P4Nodej)
        /*002c*/ 	.word	0x00000000


	//----- nvinfo : EIATTR_REGCOUNT
	.align		4
.L_8:
        /*0030*/ 	.byte	0x04, 0x2f
        /*0032*/ 	.short	(.L_10 - .L_9)
	.align		4
.L_9:
        /*0034*/ 	.word	index@(_Z5printPjj)
        /*0038*/ 	.word	0x00000018


	//----- nvinfo : EIATTR_FRAME_SIZE
	.align		4
.L_10:
        /*003c*/ 	.byte	0x04, 0x11
        /*003e*/ 	.short	(.L_12 - .L_11)
	.align		4
.L_11:
        /*0040*/ 	.word	index@(_Z5printPjj)
        /*0044*/ 	.word	0x00000008


	//----- nvinfo : EIATTR_REGCOUNT
	.align		4
.L_12:
        /*0048*/ 	.byte	0x04, 0x2f
        /*004a*/ 	.short	(.L_14 - .L_13)
	.align		4
.L_13:
        /*004c*/ 	.word	index@(_Z6updatePjPbS0_S_j)
        /*0050*/ 	.word	0x0000000c


	//----- nvinfo : EIATTR_FRAME_SIZE
	.align		4
.L_14:
        /*0054*/ 	.byte	0x04, 0x11
        /*0056*/ 	.short	(.L_16 - .L_15)
	.align		4
.L_15:
        /*0058*/ 	.word	index@(_Z6updatePjPbS0_S_j)
        /*005c*/ 	.word	0x00000000


	//----- nvinfo : EIATTR_REGCOUNT
	.align		4
.L_16:
        /*0060*/ 	.byte	0x04, 0x2f
        /*0062*/ 	.short	(.L_18 - .L_17)
	.align		4
.L_17:
        /*0064*/ 	.word	index@(_Z7minimumPjPbS_j)
        /*0068*/ 	.word	0x0000000a


	//----- nvinfo : EIATTR_FRAME_SIZE
	.align		4
.L_18:
        /*006c*/ 	.byte	0x04, 0x11
        /*006e*/ 	.short	(.L_20 - .L_19)
	.align		4
.L_19:
        /*0070*/ 	.word	index@(_Z7minimumPjPbS_j)
        /*0074*/ 	.word	0x00000000


	//----- nvinfo : EIATTR_MIN_STACK_SIZE
	.align		4
.L_20:
        /*0078*/ 	.byte	0x04, 0x12
        /*007a*/ 	.short	(.L_22 - .L_21)
	.align		4
.L_21:
        /*007c*/ 	.word	index@(_Z7minimumPjPbS_j)
        /*0080*/ 	.word	0x00000000


	//----- nvinfo : EIATTR_MIN_STACK_SIZE
	.align		4
.L_22:
        /*0084*/ 	.byte	0x04, 0x12
        /*0086*/ 	.short	(.L_24 - .L_23)
	.align		4
.L_23:
        /*0088*/ 	.word	index@(_Z6updatePjPbS0_S_j)
        /*008c*/ 	.word	0x00000000


	//----- nvinfo : EIATTR_MIN_STACK_SIZE
	.align		4
.L_24:
        /*0090*/ 	.byte	0x04, 0x12
        /*0092*/ 	.short	(.L_26 - .L_25)
	.align		4
.L_25:
        /*0094*/ 	.word	index@(_Z5printPjj)
        /*0098*/ 	.word	0x00000008


	//----- nvinfo : EIATTR_MIN_STACK_SIZE
	.align		4
.L_26:
        /*009c*/ 	.byte	0x04, 0x12
        /*009e*/ 	.short	(.L_28 - .L_27)
	.align		4
.L_27:
        /*00a0*/ 	.word	index@(_Z7relax_fPjPbS0_S_S_P4Nodej)
        /*00a4*/ 	.word	0x00000000


	//----- nvinfo : EIATTR_MIN_STACK_SIZE
	.align		4
.L_28:
        /*00a8*/ 	.byte	0x04, 0x12
        /*00aa*/ 	.short	(.L_30 - .L_29)
	.align		4
.L_29:
        /*00ac*/ 	.word	index@(_Z9intializePjPbS0_j)
        /*00b0*/ 	.word	0x00000000
.L_30:


//--------------------- .nv.compat                --------------------------
	.section	.nv.compat,"",@"SHT_CUDA_COMPAT_INFO"
	.align	4
        /*0000*/ 	.byte	0x02, 0x09, 0x00, 0x00, 0x02, 0x02, 0x01, 0x00, 0x02, 0x05, 0x05, 0x00, 0x03, 0x07, 0x01, 0x01
        /*0010*/ 	.byte	0x02, 0x03, 0x00, 0x00, 0x02, 0x06, 0x01, 0x00, 0x04, 0x0b, 0x08, 0x00, 0x09, 0x00, 0x00, 0x00
        /*0020*/ 	.byte	0x00, 0x00, 0x00, 0x00


//--------------------- .nv.info._Z7minimumPjPbS_j --------------------------
	.section	.nv.info._Z7minimumPjPbS_j,"",@"SHT_CUDA_INFO"
	.sectionflags	@""
	.align	4


	//----- nvinfo : EIATTR_CUDA_API_VERSION
	.align		4
        /*0000*/ 	.byte	0x04, 0x37
        /*0002*/ 	.short	(.L_32 - .L_31)
.L_31:
        /*0004*/ 	.word	0x00000082


	//----- nvinfo : EIATTR_KPARAM_INFO
	.align		4
.L_32:
        /*0008*/ 	.byte	0x04, 0x17
        /*000a*/ 	.short	(.L_34 - .L_33)
.L_33:
        /*000c*/ 	.word	0x00000000
        /*0010*/ 	.short	0x0003
        /*0012*/ 	.short	0x0018
        /*0014*/ 	.byte	0x00, 0xf0, 0x11, 0x00


	//----- nvinfo : EIATTR_KPARAM_INFO
	.align		4
.L_34:
        /*0018*/ 	.byte	0x04, 0x17
        /*001a*/ 	.short	(.L_36 - .L_35)
.L_35:
        /*001c*/ 	.word	0x00000000
        /*0020*/ 	.short	0x0002
        /*0022*/ 	.short	0x0010
        /*0024*/ 	.byte	0x00, 0xf5, 0x21, 0x00


	//----- nvinfo : EIATTR_KPARAM_INFO
	.align		4
.L_36:
        /*0028*/ 	.byte	0x04, 0x17
        /*002a*/ 	.short	(.L_38 - .L_37)
.L_37:
        /*002c*/ 	.word	0x00000000
        /*0030*/ 	.short	0x0001
        /*0032*/ 	.short	0x0008
        /*0034*/ 	.byte	0x00, 0xf5, 0x21, 0x00


	//----- nvinfo : EIATTR_KPARAM_INFO
	.align		4
.L_38:
        /*0038*/ 	.byte	0x04, 0x17
        /*003a*/ 	.short	(.L_40 - .L_39)
.L_39:
        /*003c*/ 	.word	0x00000000
        /*0040*/ 	.short	0x0000
        /*0042*/ 	.short	0x0000
        /*0044*/ 	.byte	0x00, 0xf5, 0x21, 0x00


	//----- nvinfo : EIATTR_SPARSE_MMA_MASK
	.align		4
.L_40:
        /*0048*/ 	.byte	0x03, 0x50
        /*004a*/ 	.short	0x0000


	//----- nvinfo : EIATTR_MAXREG_COUNT
	.align		4
        /*004c*/ 	.byte	0x03, 0x1b
        /*004e*/ 	.short	0x00ff


	//----- nvinfo : EIATTR_MERCURY_ISA_VERSION
	.align		4
        /*0050*/ 	.byte	0x03, 0x5f
        /*0052*/ 	.short	0x0101


	//----- nvinfo : EIATTR_INT_WARP_WIDE_INSTR_OFFSETS
	.align		4
        /*0054*/ 	.byte	0x04, 0x31
        /*0056*/ 	.short	(.L_42 - .L_41)


	//   ....[0]....
.L_41:
        /*0058*/ 	.word	0x00000170


	//   ....[1]....
        /*005c*/ 	.word	0x00000180


	//----- nvinfo : EIATTR_VRC_CTA_INIT_COUNT
	.align		4
.L_42:
        /*0060*/ 	.byte	0x02, 0x4a
	.zero		1
	.zero		1


	//----- nvinfo : EIATTR_EXIT_INSTR_OFFSETS
	.align		4
        /*0064*/ 	.byte	0x04, 0x1c
        /*0066*/ 	.short	(.L_44 - .L_43)


	//   ....[0]....
.L_43:
        /*0068*/ 	.word	0x00000070


	//   ....[1]....
        /*006c*/ 	.word	0x000000e0


	//   ....[2]....
        /*0070*/ 	.word	0x00000150


	//   ....[3]....
        /*0074*/ 	.word	0x000001d0


	//----- nvinfo : EIATTR_CBANK_PARAM_SIZE
	.align		4
.L_44:
        /*0078*/ 	.byte	0x03, 0x19
        /*007a*/ 	.short	0x001c


	//----- nvinfo : EIATTR_PARAM_CBANK
	.align		4
        /*007c*/ 	.byte	0x04, 0x0a
        /*007e*/ 	.short	(.L_46 - .L_45)
	.align		4
.L_45:
        /*0080*/ 	.word	index@(.nv.constant0._Z7minimumPjPbS_j)
        /*0084*/ 	.short	0x0380
        /*0086*/ 	.short	0x001c


	//----- nvinfo : EIATTR_SW_WAR
	.align		4
.L_46:
        /*0088*/ 	.byte	0x04, 0x36
        /*008a*/ 	.short	(.L_48 - .L_47)
.L_47:
        /*008c*/ 	.word	0x00000008
.L_48:


//--------------------- .nv.info._Z6updatePjPbS0_S_j --------------------------
	.section	.nv.info._Z6updatePjPbS0_S_j,"",@"SHT_CUDA_INFO"
	.sectionflags	@""
	.align	4


	//----- nvinfo : EIATTR_CUDA_API_VERSION
	.align		4
        /*0000*/ 	.byte	0x04, 0x37
        /*0002*/ 	.short	(.L_50 - .L_49)
.L_49:
        /*0004*/ 	.word	0x00000082


	//----- nvinfo : EIATTR_KPARAM_INFO
	.align		4
.L_50:
        /*0008*/ 	.byte	0x04, 0x17
        /*000a*/ 	.short	(.L_52 - .L_51)
.L_51:
        /*000c*/ 	.word	0x00000000
        /*0010*/ 	.short	0x0004
        /*0012*/ 	.short	0x0020
        /*0014*/ 	.byte	0x00, 0xf0, 0x11, 0x00


	//----- nvinfo : EIATTR_KPARAM_INFO
	.align		4
.L_52:
        /*0018*/ 	.byte	0x04, 0x17
        /*001a*/ 	.short	(.L_54 - .L_53)
.L_53:
        /*001c*/ 	.word	0x00000000
        /*0020*/ 	.short	0x0003
        /*0022*/ 	.short	0x0018
        /*0024*/ 	.byte	0x00, 0xf5, 0x21, 0x00


	//----- nvinfo : EIATTR_KPARAM_INFO
	.align		4
.L_54:
        /*0028*/ 	.byte	0x04, 0x17
        /*002a*/ 	.short	(.L_56 - .L_55)
.L_55:
        /*002c*/ 	.word	0x00000000
        /*0030*/ 	.short	0x0002
        /*0032*/ 	.short	0x0010
        /*0034*/ 	.byte	0x00, 0xf5, 0x21, 0x00


	//----- nvinfo : EIATTR_KPARAM_INFO
	.align		4
.L_56:
        /*0038*/ 	.byte	0x04, 0x17
        /*003a*/ 	.short	(.L_58 - .L_57)
.L_57:
        /*003c*/ 	.word	0x00000000
        /*0040*/ 	.short	0x0001
        /*0042*/ 	.short	0x0008
        /*0044*/ 	.byte	0x00, 0xf5, 0x21, 0x00


	//----- nvinfo : EIATTR_KPARAM_INFO
	.align		4
.L_58:
        /*0048*/ 	.byte	0x04, 0x17
        /*004a*/ 	.short	(.L_60 - .L_59)
.L_59:
        /*004c*/ 	.word	0x00000000
        /*0050*/ 	.short	0x0000
        /*0052*/ 	.short	0x0000
        /*0054*/ 	.byte	0x00, 0xf5, 0x21, 0x00


	//----- nvinfo : EIATTR_SPARSE_MMA_MASK
	.align		4
.L_60:
        /*0058*/ 	.byte	0x03, 0x50
        /*005a*/ 	.short	0x0000


	//----- nvinfo : EIATTR_MAXREG_COUNT
	.align		4
        /*005c*/ 	.byte	0x03, 0x1b
        /*005e*/ 	.short	0x00ff


	//----- nvinfo : EIATTR_MERCURY_ISA_VERSION
	.align		4
        /*0060*/ 	.byte	0x03, 0x5f
        /*0062*/ 	.short	0x0101


	//----- nvinfo : EIATTR_VRC_CTA_INIT_COUNT
	.align		4
        /*0064*/ 	.byte	0x02, 0x4a
	.zero		1
	.zero		1


	//----- nvinfo : EIATTR_EXIT_INSTR_OFFSETS
	.align		4
        /*0068*/ 	.byte	0x04, 0x1c
        /*006a*/ 	.short	(.L_62 - .L_61)


	//   ....[0]....
.L_61:
        /*006c*/ 	.word	0x00000070


	//   ....[1]....
        /*0070*/ 	.word	0x00000130


	//   ....[2]....
        /*0074*/ 	.word	0x000001a0


	//----- nvinfo : EIATTR_CBANK_PARAM_SIZE
	.align		4
.L_62:
        /*0078*/ 	.byte	0x03, 0x19
        /*007a*/ 	.short	0x0024


	//----- nvinfo : EIATTR_PARAM_CBANK
	.align		4
        /*007c*/ 	.byte	0x04, 0x0a
        /*007e*/ 	.short	(.L_64 - .L_63)
	.align		4
.L_63:
        /*0080*/ 	.word	index@(.nv.constant0._Z6updatePjPbS0_S_j)
        /*0084*/ 	.short	0x0380
        /*0086*/ 	.short	0x0024


	//----- nvinfo : EIATTR_SW_WAR
	.align		4
.L_64:
        /*0088*/ 	.byte	0x04, 0x36
        /*008a*/ 	.short	(.L_66 - .L_65)
.L_65:
        /*008c*/ 	.word	0x00000008
.L_66:


//--------------------- .nv.info._Z5printPjj      --------------------------
	.section	.nv.info._Z5printPjj,"",@"SHT_CUDA_INFO"
	.sectionflags	@""
	.align	4


	//----- nvinfo : EIATTR_CUDA_API_VERSION
	.align		4
        /*0000*/ 	.byte	0x04, 0x37
        /*0002*/ 	.short	(.L_68 - .L_67)
.L_67:
        /*0004*/ 	.word	0x00000082


	//----- nvinfo : EIATTR_KPARAM_INFO
	.align		4
.L_68:
        /*0008*/ 	.byte	0x04, 0x17
        /*000a*/ 	.short	(.L_70 - .L_69)
.L_69:
        /*000c*/ 	.word	0x00000000
        /*0010*/ 	.short	0x0001
        /*0012*/ 	.short	0x0008
        /*0014*/ 	.byte	0x00, 0xf0, 0x11, 0x00


	//----- nvinfo : EIATTR_KPARAM_INFO
	.align		4
.L_70:
        /*0018*/ 	.byte	0x04, 0x17
        /*001a*/ 	.short	(.L_72 - .L_71)
.L_71:
        /*001c*/ 	.word	0x00000000
        /*0020*/ 	.short	0x0000
        /*0022*/ 	.short	0x0000
        /*0024*/ 	.byte	0x00, 0xf5, 0x21, 0x00


	//----- nvinfo : EIATTR_SPARSE_MMA_MASK
	.align		4
.L_72:
        /*0028*/ 	.byte	0x03, 0x50
        /*002a*/ 	.short	0x0000


	//----- nvinfo : EIATTR_MAXREG_COUNT
	.align		4
        /*002c*/ 	.byte	0x03, 0x1b
        /*002e*/ 	.short	0x00ff


	//----- nvinfo : EIATTR_EXTERNS
	.align		4
        /*0030*/ 	.byte	0x04, 0x0f
        /*0032*/ 	.short	(.L_74 - .L_73)


	//   ....[0]....
	.align		4
.L_73:
        /*0034*/ 	.word	index@(vprintf)


	//----- nvinfo : EIATTR_MERCURY_ISA_VERSION
	.align		4
.L_74:
        /*0038*/ 	.byte	0x03, 0x5f
        /*003a*/ 	.short	0x0101


	//----- nvinfo : EIATTR_VRC_CTA_INIT_COUNT
	.align		4
        /*003c*/ 	.byte	0x02, 0x4a
	.zero		1
	.zero		1


	//----- nvinfo : EIATTR_SYSCALL_OFFSETS
	.align		4
        /*0040*/ 	.byte	0x04, 0x46
        /*0042*/ 	.short	(.L_76 - .L_75)


	//   ....[0]....
.L_75:
        /*0044*/ 	.word	0x00000180


	//----- nvinfo : EIATTR_EXIT_INSTR_OFFSETS
	.align		4
.L_76:
        /*0048*/ 	.byte	0x04, 0x1c
        /*004a*/ 	.short	(.L_78 - .L_77)


	//   ....[0]....
.L_77:
        /*004c*/ 	.word	0x000000c0


	//   ....[1]....
        /*0050*/ 	.word	0x00000190


	//----- nvinfo : EIATTR_CRS_STACK_SIZE
	.align		4
.L_78:
        /*0054*/ 	.byte	0x04, 0x1e
        /*0056*/ 	.short	(.L_80 - .L_79)
.L_79:
        /*0058*/ 	.word	0x00000000


	//----- nvinfo : EIATTR_CBANK_PARAM_SIZE
	.align		4
.L_80:
        /*005c*/ 	.byte	0x03, 0x19
        /*005e*/ 	.short	0x000c


	//----- nvinfo : EIATTR_PARAM_CBANK
	.align		4
        /*0060*/ 	.byte	0x04, 0x0a
        /*0062*/ 	.short	(.L_82 - .L_81)
	.align		4
.L_81:
        /*0064*/ 	.word	index@(.nv.constant0._Z5printPjj)
        /*0068*/ 	.short	0x0380
        /*006a*/ 	.short	0x000c


	//----- nvinfo : EIATTR_SW_WAR
	.align		4
.L_82:
        /*006c*/ 	.byte	0x04, 0x36
        /*006e*/ 	.short	(.L_84 - .L_83)
.L_83:
        /*0070*/ 	.word	0x00000008
.L_84:


//--------------------- .nv.info._Z7relax_fPjPbS0_S_S_P4Nodej --------------------------
	.section	.nv.info._Z7relax_fPjPbS0_S_S_P4Nodej,"",@"SHT_CUDA_INFO"
	.sectionflags	@""
	.align	4


	//----- nvinfo : EIATTR_CUDA_API_VERSION
	.align		4
        /*0000*/ 	.byte	0x04, 0x37
        /*0002*/ 	.short	(.L_86 - .L_85)
.L_85:
        /*0004*/ 	.word	0x00000082


	//----- nvinfo : EIATTR_KPARAM_INFO
	.align		4
.L_86:
        /*0008*/ 	.byte	0x04, 0x17
        /*000a*/ 	.short	(.L_88 - .L_87)
.L_87:
        /*000c*/ 	.word	0x00000000
        /*0010*/ 	.short	0x0006
        /*0012*/ 	.short	0x0030
        /*0014*/ 	.byte	0x00, 0xf0, 0x11, 0x00


	//----- nvinfo : EIATTR_KPARAM_INFO
	.align		4
.L_88:
        /*0018*/ 	.byte	0x04, 0x17
        /*001a*/ 	.short	(.L_90 - .L_89)
.L_89:
        /*001c*/ 	.word	0x00000000
        /*0020*/ 	.short	0x0005
        /*0022*/ 	.short	0x0028
        /*0024*/ 	.byte	0x00, 0xf5, 0x21, 0x00


	//----- nvinfo : EIATTR_KPARAM_INFO
	.align		4
.L_90:
        /*0028*/ 	.byte	0x04, 0x17
        /*002a*/ 	.short	(.L_92 - .L_91)
.L_91:
        /*002c*/ 	.word	0x00000000
        /*0030*/ 	.short	0x0004
        /*0032*/ 	.short	0x0020
        /*0034*/ 	.byte	0x00, 0xf5, 0x21, 0x00


	//----- nvinfo : EIATTR_KPARAM_INFO
	.align		4
.L_92:
        /*0038*/ 	.byte	0x04, 0x17
        /*003a*/ 	.short	(.L_94 - .L_93)
.L_93:
        /*003c*/ 	.word	0x00000000
        /*0040*/ 	.short	0x0003
        /*0042*/ 	.short	0x0018
        /*0044*/ 	.byte	0x00, 0xf5, 0x21, 0x00


	//----- nvinfo : EIATTR_KPARAM_INFO
	.align		4
.L_94:
        /*0048*/ 	.byte	0x04, 0x17
        /*004a*/ 	.short	(.L_96 - .L_95)
.L_95:
        /*004c*/ 	.word	0x00000000
        /*0050*/ 	.short	0x0002
        /*0052*/ 	.short	0x0010
        /*0054*/ 	.byte	0x00, 0xf5, 0x21, 0x00


	//----- nvinfo : EIATTR_KPARAM_INFO
	.align		4
.L_96:
        /*0058*/ 	.byte	0x04, 0x17
        /*005a*/ 	.short	(.L_98 - .L_97)
.L_97:
        /*005c*/ 	.word	0x00000000
        /*0060*/ 	.short	0x0001
        /*0062*/ 	.short	0x0008
        /*0064*/ 	.byte	0x00, 0xf5, 0x21, 0x00


	//----- nvinfo : EIATTR_KPARAM_INFO
	.align		4
.L_98:
        /*0068*/ 	.byte	0x04, 0x17
        /*006a*/ 	.short	(.L_100 - .L_99)
.L_99:
        /*006c*/ 	.word	0x00000000
        /*0070*/ 	.short	0x0000
        /*0072*/ 	.short	0x0000
        /*0074*/ 	.byte	0x00, 0xf5, 0x21, 0x00


	//----- nvinfo : EIATTR_SPARSE_MMA_MASK
	.align		4
.L_100:
        /*0078*/ 	.byte	0x03, 0x50
        /*007a*/ 	.short	0x0000


	//----- nvinfo : EIATTR_MAXREG_COUNT
	.align		4
        /*007c*/ 	.byte	0x03, 0x1b
        /*007e*/ 	.short	0x00ff


	//----- nvinfo : EIATTR_MERCURY_ISA_VERSION
	.align		4
        /*0080*/ 	.byte	0x03, 0x5f
        /*0082*/ 	.short	0x0101


	//----- nvinfo : EIATTR_VRC_CTA_INIT_COUNT
	.align		4
        /*0084*/ 	.byte	0x02, 0x4a
	.zero		1
	.zero		1


	//----- nvinfo : EIATTR_EXIT_INSTR_OFFSETS
	.align		4
        /*0088*/ 	.byte	0x04, 0x1c
        /*008a*/ 	.short	(.L_102 - .L_101)


	//   ....[0]....
.L_101:
        /*008c*/ 	.word	0x00000070


	//   ....[1]....
        /*0090*/ 	.word	0x000000e0


	//   ....[2]....
        /*0094*/ 	.word	0x00000150


	//   ....[3]....
        /*0098*/ 	.word	0x00000330


	//----- nvinfo : EIATTR_CRS_STACK_SIZE
	.align		4
.L_102:
        /*009c*/ 	.byte	0x04, 0x1e
        /*009e*/ 	.short	(.L_104 - .L_103)
.L_103:
        /*00a0*/ 	.word	0x00000000


	//----- nvinfo : EIATTR_CBANK_PARAM_SIZE
	.align		4
.L_104:
        /*00a4*/ 	.byte	0x03, 0x19
        /*00a6*/ 	.short	0x0034


	//----- nvinfo : EIATTR_PARAM_CBANK
	.align		4
        /*00a8*/ 	.byte	0x04, 0x0a
        /*00aa*/ 	.short	(.L_106 - .L_105)
	.align		4
.L_105:
        /*00ac*/ 	.word	index@(.nv.constant0._Z7relax_fPjPbS0_S_S_P4Nodej)
        /*00b0*/ 	.short	0x0380
        /*00b2*/ 	.short	0x0034


	//----- nvinfo : EIATTR_SW_WAR
	.align		4
.L_106:
        /*00b4*/ 	.byte	0x04, 0x36
        /*00b6*/ 	.short	(.L_108 - .L_107)
.L_107:
        /*00b8*/ 	.word	0x00000008
.L_108:


//--------------------- .nv.info._Z9intializePjPbS0_j --------------------------
	.section	.nv.info._Z9intializePjPbS0_j,"",@"SHT_CUDA_INFO"
	.sectionflags	@""
	.align	4


	//----- nvinfo : EIATTR_CUDA_API_VERSION
	.align		4
        /*0000*/ 	.byte	0x04, 0x37
        /*0002*/ 	.short	(.L_110 - .L_109)
.L_109:
        /*0004*/ 	.word	0x00000082


	//----- nvinfo : EIATTR_KPARAM_INFO
	.align		4
.L_110:
        /*0008*/ 	.byte	0x04, 0x17
        /*000a*/ 	.short	(.L_112 - .L_111)
.L_111:
        /*000c*/ 	.word	0x00000000
        /*0010*/ 	.short	0x0003
        /*0012*/ 	.short	0x0018
        /*0014*/ 	.byte	0x00, 0xf0, 0x11, 0x00


	//----- nvinfo : EIATTR_KPARAM_INFO
	.align		4
.L_112:
        /*0018*/ 	.byte	0x04, 0x17
        /*001a*/ 	.short	(.L_114 - .L_113)
.L_113:
        /*001c*/ 	.word	0x00000000
        /*0020*/ 	.short	0x0002
        /*0022*/ 	.short	0x0010
        /*0024*/ 	.byte	0x00, 0xf5, 0x21, 0x00


	//----- nvinfo : EIATTR_KPARAM_INFO
	.align		4
.L_114:
        /*0028*/ 	.byte	0x04, 0x17
        /*002a*/ 	.short	(.L_116 - .L_115)
.L_115:
        /*002c*/ 	.word	0x00000000
        /*0030*/ 	.short	0x0001
        /*0032*/ 	.short	0x0008
        /*0034*/ 	.byte	0x00, 0xf5, 0x21, 0x00


	//----- nvinfo : EIATTR_KPARAM_INFO
	.align		4
.L_116:
        /*0038*/ 	.byte	0x04, 0x17
        /*003a*/ 	.short	(.L_118 - .L_117)
.L_117:
        /*003c*/ 	.word	0x00000000
        /*0040*/ 	.short	0x0000
        /*0042*/ 	.short	0x0000
        /*0044*/ 	.byte	0x00, 0xf5, 0x21, 0x00


	//----- nvinfo : EIATTR_SPARSE_MMA_MASK
	.align		4
.L_118:
        /*0048*/ 	.byte	0x03, 0x50
        /*004a*/ 	.short	0x0000


	//----- nvinfo : EIATTR_MAXREG_COUNT
	.align		4
        /*004c*/ 	.byte	0x03, 0x1b
        /*004e*/ 	.short	0x00ff


	//----- nvinfo : EIATTR_MERCURY_ISA_VERSION
	.align		4
        /*0050*/ 	.byte	0x03, 0x5f
        /*0052*/ 	.short	0x0101


	//----- nvinfo : EIATTR_VRC_CTA_INIT_COUNT
	.align		4
        /*0054*/ 	.byte	0x02, 0x4a
	.zero		1
	.zero		1


	//----- nvinfo : EIATTR_EXIT_INSTR_OFFSETS
	.align		4
        /*0058*/ 	.byte	0x04, 0x1c
        /*005a*/ 	.short	(.L_120 - .L_119)


	//   ....[0]....
.L_119:
        /*005c*/ 	.word	0x00000170


	//   ....[1]....
        /*0060*/ 	.word	0x00000190


	//   ....[2]....
        /*0064*/ 	.word	0x00000210


	//----- nvinfo : EIATTR_CRS_STACK_SIZE
	.align		4
.L_120:
        /*0068*/ 	.byte	0x04, 0x1e
        /*006a*/ 	.short	(.L_122 - .L_121)
.L_121:
        /*006c*/ 	.word	0x00000000


	//----- nvinfo : EIATTR_CBANK_PARAM_SIZE
	.align		4
.L_122:
        /*0070*/ 	.byte	0x03, 0x19
        /*0072*/ 	.short	0x001c


	//----- nvinfo : EIATTR_PARAM_CBANK
	.align		4
        /*0074*/ 	.byte	0x04, 0x0a
        /*0076*/ 	.short	(.L_124 - .L_123)
	.align		4
.L_123:
        /*0078*/ 	.word	index@(.nv.constant0._Z9intializePjPbS0_j)
        /*007c*/ 	.short	0x0380
        /*007e*/ 	.short	0x001c


	//----- nvinfo : EIATTR_SW_WAR
	.align		4
.L_124:
        /*0080*/ 	.byte	0x04, 0x36
        /*0082*/ 	.short	(.L_126 - .L_125)
.L_125:
        /*0084*/ 	.word	0x00000008
.L_126:


//--------------------- .nv.callgraph             --------------------------
	.section	.nv.callgraph,"",@"SHT_CUDA_CALLGRAPH"
	.align	4
	.sectionentsize	8
	.align		4
        /*0000*/ 	.word	0x00000000
	.align		4
        /*0004*/ 	.word	0xffffffff
	.align		4
        /*0008*/ 	.word	index@(_Z5printPjj)
	.align		4
        /*000c*/ 	.word	index@(vprintf)
	.align		4
        /*0010*/ 	.word	0x00000000
	.align		4
        /*0014*/ 	.word	0xfffffffe
	.align		4
        /*0018*/ 	.word	0x00000000
	.align		4
        /*001c*/ 	.word	0xfffffffd
	.align		4
        /*0020*/ 	.word	0x00000000
	.align		4
        /*0024*/ 	.word	0xfffffffc


//--------------------- .nv.constant4             --------------------------
	.section	.nv.constant4,"a",@progbits
	.align	8
	.align		8
.nv.constant4:
        /*0000*/ 	.dword	$str
	.align		8
        /*0008*/ 	.dword	vprintf


//--------------------- .text._Z7minimumPjPbS_j   --------------------------
	.section	.text._Z7minimumPjPbS_j,"ax",@progbits
	.align	128
        .global         _Z7minimumPjPbS_j
        .type           _Z7minimumPjPbS_j,@function
        .size           _Z7minimumPjPbS_j,(.L_x_10 - _Z7minimumPjPbS_j)
        .other          _Z7minimumPjPbS_j,@"STO_CUDA_ENTRY STV_DEFAULT"
_Z7minimumPjPbS_j:
.text._Z7minimumPjPbS_j:
[----:B------:R-:W-:Y:S01]  /*0000*/  LDC R1, c[0x0][0x37c] ;  /* 0x0000df00ff017b82 */ /* 0x000fe20000000800 */
[----:B------:R-:W0:Y:S07]  /*0010*/  S2R R0, SR_TID.X ;  /* 0x0000000000007919 */ /* 0x000e2e0000002100 */
[----:B------:R-:W0:Y:S01]  /*0020*/  S2UR UR4, SR_CTAID.X ;  /* 0x00000000000479c3 */ /* 0x000e220000002500 */
[----:B------:R-:W1:Y:S07]  /*0030*/  LDCU UR5, c[0x0][0x398] ;  /* 0x00007300ff0577ac */ /* 0x000e6e0008000800 */
[----:B------:R-:W0:Y:S02]  /*0040*/  LDC R7, c[0x0][0x360] ;  /* 0x0000d800ff077b82 */ /* 0x000e240000000800 */
[----:B0-----:R-:W-:-:S05]  /*0050*/  IMAD R7, R7, UR4, R0 ;  /* 0x0000000407077c24 */ /* 0x001fca000f8e0200 */
[----:B-1----:R-:W-:-:S13]  /*0060*/  ISETP.GE.U32.AND P0, PT, R7, UR5, PT ;  /* 0x0000000507007c0c */ /* 0x002fda000bf06070 */
[----:B------:R-:W-:Y:S05]  /*0070*/  @P0 EXIT ;  /* 0x000000000000094d */ /* 0x000fea0003800000 */
[----:B------:R-:W0:Y:S01]  /*0080*/  LDCU.64 UR4, c[0x0][0x388] ;  /* 0x00007100ff0477ac */ /* 0x000e220008000a00 */
[----:B------:R-:W1:Y:S01]  /*0090*/  LDCU.64 UR6, c[0x0][0x358] ;  /* 0x00006b00ff0677ac */ /* 0x000e620008000a00 */
[----:B0-----:R-:W-:-:S05]  /*00a0*/  IADD3 R2, P0, PT, R7, UR4, RZ ;  /* 0x0000000407027c10 */ /* 0x001fca000ff1e0ff */
[----:B------:R-:W-:-:S05]  /*00b0*/  IMAD.X R3, RZ, RZ, UR5, P0 ;  /* 0x00000005ff037e24 */ /* 0x000fca00080e06ff */
[----:B-1----:R-:W2:Y:S02]  /*00c0*/  LDG.E.U8 R2, desc[UR6][R2.64] ;  /* 0x0000000602027981 */ /* 0x002ea4000c1e1100 */
[----:B--2---:R-:W-:-:S13]  /*00d0*/  ISETP.NE.AND P0, PT, R2, RZ, PT ;  /* 0x000000ff0200720c */ /* 0x004fda0003f05270 */
[----:B------:R-:W-:Y:S05]  /*00e0*/  @!P0 EXIT ;  /* 0x000000000000894d */ /* 0x000fea0003800000 */
[----:B------:R-:W0:Y:S08]  /*00f0*/  LDC.64 R2, c[0x0][0x380] ;  /* 0x0000e000ff027b82 */ /* 0x000e300000000a00 */
[----:B------:R-:W1:Y:S01]  /*0100*/  LDC.64 R4, c[0x0][0x390] ;  /* 0x0000e400ff047b82 */ /* 0x000e620000000a00 */
[----:B0-----:R-:W-:-:S06]  /*0110*/  IMAD.WIDE.U32 R2, R7, 0x4, R2 ;  /* 0x0000000407027825 */ /* 0x001fcc00078e0002 */
[----:B------:R-:W2:Y:S04]  /*0120*/  LDG.E R2, desc[UR6][R2.64] ;  /* 0x0000000602027981 */ /* 0x000ea8000c1e1900 */
[----:B-1----:R-:W2:Y:S02]  /*0130*/  LDG.E R7, desc[UR6][R4.64] ;  /* 0x0000000604077981 */ /* 0x002ea4000c1e1900 */
[----:B--2---:R-:W-:-:S13]  /*0140*/  ISETP.GE.U32.AND P0, PT, R2, R7, PT ;  /* 0x000000070200720c */ /* 0x004fda0003f06070 */
[----:B------:R-:W-:Y:S05]  /*0150*/  @P0 EXIT ;  /* 0x000000000000094d */ /* 0x000fea0003800000 */
[----:B------:R-:W0:Y:S01]  /*0160*/  S2R R0, SR_LANEID ;  /* 0x0000000000007919 */ /* 0x000e220000000000 */
[----:B------:R-:W-:Y:S01]  /*0170*/  VOTEU.ANY UR4, UPT, PT ;  /* 0x0000000000047886 */ /* 0x000fe200038e0100 */
[----:B------:R-:W-:Y:S01]  /*0180*/  CREDUX.MIN UR5, R2 ;  /* 0x00000000020572cc */ /* 0x000fe20000008000 */
[----:B------:R-:W-:-:S12]  /*0190*/  UFLO.U32 UR4, UR4 ;  /* 0x00000004000472bd */ /* 0x000fd800080e0000 */
[----:B------:R-:W-:Y:S01]  /*01a0*/  IMAD.U32 R3, RZ, RZ, UR5 ;  /* 0x00000005ff037e24 */ /* 0x000fe2000f8e00ff */
[----:B0-----:R-:W-:-:S13]  /*01b0*/  ISETP.EQ.U32.AND P0, PT, R0, UR4, PT ;  /* 0x0000000400007c0c */ /* 0x001fda000bf02070 */
[----:B------:R-:W-:Y:S01]  /*01c0*/  @P0 REDG.E.MIN.STRONG.GPU desc[UR6][R4.64], R3 ;  /* 0x000000030400098e */ /* 0x000fe2000c92e106 */
[----:B------:R-:W-:Y:S05]  /*01d0*/  EXIT ;  /* 0x000000000000794d */ /* 0x000fea0003800000 */
.L_x_0:
[----:B------:R-:W-:-:S00]  /*01e0*/  BRA `(.L_x_0) ;  /* 0xfffffffc00fc7947 */ /* 0x000fc0000383ffff */
[----:B------:R-:W-:-:S00]  /*01f0*/  NOP ;  /* 0x0000000000007918 */ /* 0x000fc00000000000 */
        /* <DEDUP_REMOVED lines=8> */
.L_x_10:


//--------------------- .text._Z6updatePjPbS0_S_j --------------------------
	.section	.text._Z6updatePjPbS0_S_j,"ax",@progbits
	.align	128
        .global         _Z6updatePjPbS0_S_j
        .type           _Z6updatePjPbS0_S_j,@function
        .size           _Z6updatePjPbS0_S_j,(.L_x_11 - _Z6updatePjPbS0_S_j)
        .other          _Z6updatePjPbS0_S_j,@"STO_CUDA_ENTRY STV_DEFAULT"
_Z6updatePjPbS0_S_j:
.text._Z6updatePjPbS0_S_j:
        /* <DEDUP_REMOVED lines=8> */
[----:B------:R-:W0:Y:S01]  /*0080*/  LDC.64 R4, c[0x0][0x380] ;  /* 0x0000e000ff047b82 */ /* 0x000e220000000a00 */
[----:B------:R-:W1:Y:S01]  /*0090*/  LDCU.64 UR6, c[0x0][0x388] ;  /* 0x00007100ff0677ac */ /* 0x000e620008000a00 */
[----:B------:R-:W2:Y:S06]  /*00a0*/  LDCU.64 UR4, c[0x0][0x358] ;  /* 0x00006b00ff0477ac */ /* 0x000eac0008000a00 */
[----:B------:R-:W3:Y:S01]  /*00b0*/  LDC.64 R6, c[0x0][0x398] ;  /* 0x0000e600ff067b82 */ /* 0x000ee20000000a00 */
[----:B-1----:R-:W-:-:S05]  /*00c0*/  IADD3 R2, P0, PT, R9, UR6, RZ ;  /* 0x0000000609027c10 */ /* 0x002fca000ff1e0ff */
[----:B------:R-:W-:Y:S02]  /*00d0*/  IMAD.X R3, RZ, RZ, UR7, P0 ;  /* 0x00000007ff037e24 */ /* 0x000fe400080e06ff */
[----:B0-----:R-:W-:-:S03]  /*00e0*/  IMAD.WIDE.U32 R4, R9, 0x4, R4 ;  /* 0x0000000409047825 */ /* 0x001fc600078e0004 */
[----:B--2---:R0:W-:Y:S04]  /*00f0*/  STG.E.U8 desc[UR4][R2.64], RZ ;  /* 0x000000ff02007986 */ /* 0x0041e8000c101104 */
[----:B------:R-:W2:Y:S04]  /*0100*/  LDG.E R4, desc[UR4][R4.64] ;  /* 0x0000000404047981 */ /* 0x000ea8000c1e1900 */
[----:B---3--:R-:W2:Y:S02]  /*0110*/  LDG.E R7, desc[UR4][R6.64] ;  /* 0x0000000406077981 */ /* 0x008ea4000c1e1900 */
[----:B--2---:R-:W-:-:S13]  /*0120*/  ISETP.NE.AND P0, PT, R4, R7, PT ;  /* 0x000000070400720c */ /* 0x004fda0003f05270 */
[----:B0-----:R-:W-:Y:S05]  /*0130*/  @P0 EXIT ;  /* 0x000000000000094d */ /* 0x001fea0003800000 */
[----:B------:R-:W0:Y:S01]  /*0140*/  LDCU.64 UR6, c[0x0][0x390] ;  /* 0x00007200ff0677ac */ /* 0x000e220008000a00 */
[----:B------:R-:W-:Y:S01]  /*0150*/  HFMA2 R0, -RZ, RZ, 0, 5.9604644775390625e-08 ;  /* 0x00000001ff007431 */ /* 0x000fe200000001ff */
[----:B0-----:R-:W-:-:S05]  /*0160*/  IADD3 R4, P0, PT, R9, UR6, RZ ;  /* 0x0000000609047c10 */ /* 0x001fca000ff1e0ff */
[----:B------:R-:W-:-:S05]  /*0170*/  IMAD.X R5, RZ, RZ, UR7, P0 ;  /* 0x00000007ff057e24 */ /* 0x000fca00080e06ff */
[----:B------:R-:W-:Y:S04]  /*0180*/  STG.E.U8 desc[UR4][R4.64], RZ ;  /* 0x000000ff04007986 */ /* 0x000fe8000c101104 */
[----:B------:R-:W-:Y:S01]  /*0190*/  STG.E.U8 desc[UR4][R2.64], R0 ;  /* 0x0000000002007986 */ /* 0x000fe2000c101104 */
[----:B------:R-:W-:Y:S05]  /*01a0*/  EXIT ;  /* 0x000000000000794d */ /* 0x000fea0003800000 */
.L_x_1:
        /* <DEDUP_REMOVED lines=13> */
.L_x_11:


//--------------------- .text._Z5printPjj         --------------------------
	.section	.text._Z5printPjj,"ax",@progbits
	.align	128
        .global         _Z5printPjj
        .type           _Z5printPjj,@function
        .size           _Z5printPjj,(.L_x_12 - _Z5printPjj)
        .other          _Z5printPjj,@"STO_CUDA_ENTRY STV_DEFAULT"
_Z5printPjj:
.text._Z5printPjj:
[----:B------:R-:W0:Y:S01]  /*0000*/  LDC R1, c[0x0][0x37c] ;  /* 0x0000df00ff017b82 */ /* 0x000e220000000800 */
[----:B------:R-:W1:Y:S01]  /*0010*/  S2R R3, SR_TID.X ;  /* 0x0000000000037919 */ /* 0x000e620000002100 */
[----:B------:R-:W2:Y:S06]  /*0020*/  LDCU UR5, c[0x0][0x2fc] ;  /* 0x00005f80ff0577ac */ /* 0x000eac0008000800 */
[----:B------:R-:W1:Y:S01]  /*0030*/  S2UR UR6, SR_CTAID.X ;  /* 0x00000000000679c3 */ /* 0x000e620000002500 */
[----:B0-----:R-:W-:Y:S01]  /*0040*/  VIADD R1, R1, 0xfffffff8 ;  /* 0xfffffff801017836 */ /* 0x001fe20000000000 */
[----:B------:R-:W0:Y:S01]  /*0050*/  LDCU UR7, c[0x0][0x388] ;  /* 0x00007100ff0777ac */ /* 0x000e220008000800 */
[----:B------:R-:W3:Y:S05]  /*0060*/  LDCU UR4, c[0x0][0x2f8] ;  /* 0x00005f00ff0477ac */ /* 0x000eea0008000800 */
[----:B------:R-:W1:Y:S01]  /*0070*/  LDC R2, c[0x0][0x360] ;  /* 0x0000d800ff027b82 */ /* 0x000e620000000800 */
[----:B---3--:R-:W-:-:S05]  /*0080*/  IADD3 R6, P1, PT, R1, UR4, RZ ;  /* 0x0000000401067c10 */ /* 0x008fca000ff3e0ff */
[----:B--2---:R-:W-:Y:S02]  /*0090*/  IMAD.X R7, RZ, RZ, UR5, P1 ;  /* 0x00000005ff077e24 */ /* 0x004fe400088e06ff */
[----:B-1----:R-:W-:-:S05]  /*00a0*/  IMAD R2, R2, UR6, R3 ;  /* 0x0000000602027c24 */ /* 0x002fca000f8e0203 */
[----:B0-----:R-:W-:-:S13]  /*00b0*/  ISETP.GE.U32.AND P0, PT, R2, UR7, PT ;  /* 0x0000000702007c0c */ /* 0x001fda000bf06070 */
[----:B------:R-:W-:Y:S05]  /*00c0*/  @P0 EXIT ;  /* 0x000000000000094d */ /* 0x000fea0003800000 */
[----:B------:R-:W0:Y:S01]  /*00d0*/  LDC.64 R8, c[0x0][0x380] ;  /* 0x0000e000ff087b82 */ /* 0x000e220000000a00 */
[----:B------:R-:W1:Y:S01]  /*00e0*/  LDCU.64 UR4, c[0x0][0x358] ;  /* 0x00006b00ff0477ac */ /* 0x000e620008000a00 */
[----:B0-----:R-:W-:-:S05]  /*00f0*/  IMAD.WIDE.U32 R8, R2, 0x4, R8 ;  /* 0x0000000402087825 */ /* 0x001fca00078e0008 */
[----:B-1----:R-:W2:Y:S01]  /*0100*/  LDG.E R3, desc[UR4][R8.64] ;  /* 0x0000000408037981 */ /* 0x002ea2000c1e1900 */
[----:B------:R-:W-:Y:S01]  /*0110*/  MOV R0, 0x8 ;  /* 0x0000000800007802 */ /* 0x000fe20000000f00 */
[----:B------:R-:W0:Y:S03]  /*0120*/  LDCU.64 UR4, c[0x4][URZ] ;  /* 0x01000000ff0477ac */ /* 0x000e260008000a00 */
[----:B------:R1:W3:Y:S01]  /*0130*/  LDC.64 R10, c[0x4][R0] ;  /* 0x01000000000a7b82 */ /* 0x0002e20000000a00 */
[----:B0-----:R-:W-:Y:S01]  /*0140*/  MOV R4, UR4 ;  /* 0x0000000400047c02 */ /* 0x001fe20008000f00 */
[----:B------:R-:W-:Y:S01]  /*0150*/  IMAD.U32 R5, RZ, RZ, UR5 ;  /* 0x00000005ff057e24 */ /* 0x000fe2000f8e00ff */
[----:B--23--:R1:W-:Y:S06]  /*0160*/  STL.64 [R1], R2 ;  /* 0x0000000201007387 */ /* 0x00c3ec0000100a00 */
[----:B------:R-:W-:-:S07]  /*0170*/  LEPC R20, `(.L_x_2) ;  /* 0x000000001014794e */ /* 0x000fce0000000000 */
[----:B-1----:R-:W-:Y:S05]  /*0180*/  CALL.ABS.NOINC R10 ;  /* 0x000000000a007343 */ /* 0x002fea0003c00000 */
.L_x_2:
[----:B------:R-:W-:Y:S05]  /*0190*/  EXIT ;  /* 0x000000000000794d */ /* 0x000fea0003800000 */
.L_x_3:
        /* <DEDUP_REMOVED lines=14> */
.L_x_12:


//--------------------- .text._Z7relax_fPjPbS0_S_S_P4Nodej --------------------------
	.section	.text._Z7relax_fPjPbS0_S_S_P4Nodej,"ax",@progbits
	.align	128
        .global         _Z7relax_fPjPbS0_S_S_P4Nodej
        .type           _Z7relax_fPjPbS0_S_S_P4Nodej,@function
        .size           _Z7relax_fPjPbS0_S_S_P4Nodej,(.L_x_13 - _Z7relax_fPjPbS0_S_S_P4Nodej)
        .other          _Z7relax_fPjPbS0_S_S_P4Nodej,@"STO_CUDA_ENTRY STV_DEFAULT"
_Z7relax_fPjPbS0_S_S_P4Nodej:
.text._Z7relax_fPjPbS0_S_S_P4Nodej:
        /* <DEDUP_REMOVED lines=15> */
[----:B------:R-:W0:Y:S02]  /*00f0*/  LDC.64 R2, c[0x0][0x3a8] ;  /* 0x0000ea00ff027b82 */ /* 0x000e240000000a00 */
[----:B0-----:R-:W-:-:S05]  /*0100*/  IMAD.WIDE.U32 R2, R13, 0x8, R2 ;  /* 0x000000080d027825 */ /* 0x001fca00078e0002 */
[----:B------:R-:W2:Y:S04]  /*0110*/  LDG.E R0, desc[UR4][R2.64] ;  /* 0x0000000402007981 */ /* 0x000ea8000c1e1900 */
[----:B------:R-:W2:Y:S02]  /*0120*/  LDG.E R15, desc[UR4][R2.64+0x4] ;  /* 0x00000404020f7981 */ /* 0x000ea4000c1e1900 */
[----:B--2---:R-:W-:-:S05]  /*0130*/  IMAD.IADD R5, R0, 0x1, R15 ;  /* 0x0000000100057824 */ /* 0x004fca00078e020f */
[----:B------:R-:W-:-:S13]  /*0140*/  ISETP.GE.U32.AND P0, PT, R0, R5, PT ;  /* 0x000000050000720c */ /* 0x000fda0003f06070 */
[----:B------:R-:W-:Y:S05]  /*0150*/  @P0 EXIT ;  /* 0x000000000000094d */ /* 0x000fea0003800000 */
[----:B------:R-:W0:Y:S01]  /*0160*/  LDC.64 R10, c[0x0][0x380] ;  /* 0x0000e000ff0a7b82 */ /* 0x000e220000000a00 */
[----:B------:R-:W-:Y:S01]  /*0170*/  MOV R17, R15 ;  /* 0x0000000f00117202 */ /* 0x000fe20000000f00 */
[----:B------:R-:W-:Y:S01]  /*0180*/  IMAD.MOV.U32 R19, RZ, RZ, R0 ;  /* 0x000000ffff137224 */ /* 0x000fe200078e0000 */
[----:B------:R-:W1:Y:S05]  /*0190*/  LDCU.64 UR6, c[0x0][0x388] ;  /* 0x00007100ff0677ac */ /* 0x000e6a0008000a00 */
[----:B------:R-:W2:Y:S08]  /*01a0*/  LDC.64 R8, c[0x0][0x380] ;  /* 0x0000e000ff087b82 */ /* 0x000eb00000000a00 */
[----:B------:R-:W3:Y:S08]  /*01b0*/  LDC.64 R6, c[0x0][0x398] ;  /* 0x0000e600ff067b82 */ /* 0x000ef00000000a00 */
[----:B------:R-:W4:Y:S01]  /*01c0*/  LDC.64 R4, c[0x0][0x3a0] ;  /* 0x0000e800ff047b82 */ /* 0x000f220000000a00 */
[----:B01----:R-:W-:-:S07]  /*01d0*/  IMAD.WIDE.U32 R10, R13, 0x4, R10 ;  /* 0x000000040d0a7825 */ /* 0x003fce00078e000a */
.L_x_6:
[----:B---3--:R-:W-:-:S06]  /*01e0*/  IMAD.WIDE R12, R19, 0x4, R6 ;  /* 0x00000004130c7825 */ /* 0x008fcc00078e0206 */
[----:B------:R-:W3:Y:S02]  /*01f0*/  LDG.E R13, desc[UR4][R12.64] ;  /* 0x000000040c0d7981 */ /* 0x000ee4000c1e1900 */
[----:B---3--:R-:W-:-:S04]  /*0200*/  IADD3 R14, P0, PT, R13, UR6, RZ ;  /* 0x000000060d0e7c10 */ /* 0x008fc8000ff1e0ff */
[----:B------:R-:W-:-:S05]  /*0210*/  IADD3.X R15, PT, PT, RZ, UR7, RZ, P0, !PT ;  /* 0x00000007ff0f7c10 */ /* 0x000fca00087fe4ff */
[----:B------:R-:W3:Y:S01]  /*0220*/  LDG.E.U8 R14, desc[UR4][R14.64] ;  /* 0x000000040e0e7981 */ /* 0x000ee2000c1e1100 */
[----:B------:R-:W-:Y:S01]  /*0230*/  BSSY.RECONVERGENT B0, `(.L_x_4) ;  /* 0x000000b000007945 */ /* 0x000fe20003800200 */
[----:B---3--:R-:W-:-:S13]  /*0240*/  ISETP.NE.AND P0, PT, R14, RZ, PT ;  /* 0x000000ff0e00720c */ /* 0x008fda0003f05270 */
[----:B------:R-:W-:Y:S05]  /*0250*/  @!P0 BRA `(.L_x_5) ;  /* 0x0000000000208947 */ /* 0x000fea0003800000 */
[----:B----4-:R-:W-:Y:S01]  /*0260*/  IMAD.WIDE R14, R19, 0x4, R4 ;  /* 0x00000004130e7825 */ /* 0x010fe200078e0204 */
[----:B------:R-:W3:Y:S05]  /*0270*/  LDG.E R0, desc[UR4][R10.64] ;  /* 0x000000040a007981 */ /* 0x000eea000c1e1900 */
[----:B------:R-:W3:Y:S01]  /*0280*/  LDG.E R15, desc[UR4][R14.64] ;  /* 0x000000040e0f7981 */ /* 0x000ee2000c1e1900 */
[----:B--2---:R-:W-:-:S04]  /*0290*/  IMAD.WIDE.U32 R12, R13, 0x4, R8 ;  /* 0x000000040d0c7825 */ /* 0x004fc800078e0008 */
[----:B---3--:R-:W-:-:S05]  /*02a0*/  IMAD.IADD R21, R0, 0x1, R15 ;  /* 0x0000000100157824 */ /* 0x008fca00078e020f */
[----:B------:R0:W-:Y:S04]  /*02b0*/  REDG.E.MIN.STRONG.GPU desc[UR4][R12.64], R21 ;  /* 0x000000150c00798e */ /* 0x0001e8000c92e104 */
[----:B------:R0:W5:Y:S04]  /*02c0*/  LDG.E R0, desc[UR4][R2.64] ;  /* 0x0000000402007981 */ /* 0x000168000c1e1900 */
[----:B------:R0:W5:Y:S02]  /*02d0*/  LDG.E R17, desc[UR4][R2.64+0x4] ;  /* 0x0000040402117981 */ /* 0x000164000c1e1900 */
.L_x_5:
[----:B------:R-:W-:Y:S05]  /*02e0*/  BSYNC.RECONVERGENT B0 ;  /* 0x0000000000007941 */ /* 0x000fea0003800200 */
.L_x_4:
[----:B------:R-:W-:Y:S02]  /*02f0*/  IADD3 R19, PT, PT, R19, 0x1, RZ ;  /* 0x0000000113137810 */ /* 0x000fe40007ffe0ff */
[----:B0----5:R-:W-:-:S04]  /*0300*/  IADD3 R12, PT, PT, R0, R17, RZ ;  /* 0x00000011000c7210 */ /* 0x021fc80007ffe0ff */
[----:B------:R-:W-:-:S13]  /*0310*/  ISETP.GE.U32.AND P0, PT, R19, R12, PT ;  /* 0x0000000c1300720c */ /* 0x000fda0003f06070 */
[----:B------:R-:W-:Y:S05]  /*0320*/  @!P0 BRA `(.L_x_6) ;  /* 0xfffffffc00ac8947 */ /* 0x000fea000383ffff */
[----:B------:R-:W-:Y:S05]  /*0330*/  EXIT ;  /* 0x000000000000794d */ /* 0x000fea0003800000 */
.L_x_7:
        /* <DEDUP_REMOVED lines=12> */
.L_x_13:


//--------------------- .text._Z9intializePjPbS0_j --------------------------
	.section	.text._Z9intializePjPbS0_j,"ax",@progbits
	.align	128
        .global         _Z9intializePjPbS0_j
        .type           _Z9intializePjPbS0_j,@function
        .size           _Z9intializePjPbS0_j,(.L_x_14 - _Z9intializePjPbS0_j)
        .other          _Z9intializePjPbS0_j,@"STO_CUDA_ENTRY STV_DEFAULT"
_Z9intializePjPbS0_j:
.text._Z9intializePjPbS0_j:
[----:B------:R-:W-:Y:S01]  /*0000*/  LDC R1, c[0x0][0x37c] ;  /* 0x0000df00ff017b82 */ /* 0x000fe20000000800 */
[----:B------:R-:W0:Y:S07]  /*0010*/  S2R R0, SR_TID.X ;  /* 0x0000000000007919 */ /* 0x000e2e0000002100 */
[----:B------:R-:W0:Y:S01]  /*0020*/  S2UR UR4, SR_CTAID.X ;  /* 0x00000000000479c3 */ /* 0x000e220000002500 */
[----:B------:R-:W1:Y:S07]  /*0030*/  LDCU UR5, c[0x0][0x398] ;  /* 0x00007300ff0577ac */ /* 0x000e6e0008000800 */
[----:B------:R-:W0:Y:S02]  /*0040*/  LDC R5, c[0x0][0x360] ;  /* 0x0000d800ff057b82 */ /* 0x000e240000000800 */
[----:B0-----:R-:W-:-:S05]  /*0050*/  IMAD R5, R5, UR4, R0 ;  /* 0x0000000405057c24 */ /* 0x001fca000f8e0200 */
[C---:B-1----:R-:W-:Y:S01]  /*0060*/  ISETP.GE.U32.AND P0, PT, R5.reuse, UR5, PT ;  /* 0x0000000505007c0c */ /* 0x042fe2000bf06070 */
[----:B------:R-:W0:Y:S03]  /*0070*/  LDCU.64 UR4, c[0x0][0x358] ;  /* 0x00006b00ff0477ac */ /* 0x000e260008000a00 */
[----:B------:R-:W-:-:S13]  /*0080*/  ISETP.EQ.OR P0, PT, R5, RZ, P0 ;  /* 0x000000ff0500720c */ /* 0x000fda0000702670 */
[----:B------:R-:W-:Y:S05]  /*0090*/  @P0 BRA `(.L_x_8) ;  /* 0x0000000000380947 */ /* 0x000fea0003800000 */
[----:B------:R-:W1:Y:S01]  /*00a0*/  LDC.64 R2, c[0x0][0x380] ;  /* 0x0000e000ff027b82 */ /* 0x000e620000000a00 */
[----:B------:R-:W2:Y:S01]  /*00b0*/  LDCU.64 UR6, c[0x0][0x390] ;  /* 0x00007200ff0677ac */ /* 0x000ea20008000a00 */
[----:B------:R-:W-:Y:S02]  /*00c0*/  IMAD.MOV.U32 R7, RZ, RZ, 0x5f5e0ff ;  /* 0x05f5e0ffff077424 */ /* 0x000fe400078e00ff */
[----:B------:R-:W-:Y:S01]  /*00d0*/  IMAD.MOV.U32 R0, RZ, RZ, 0x1 ;  /* 0x00000001ff007424 */ /* 0x000fe200078e00ff */
[----:B------:R-:W3:Y:S01]  /*00e0*/  LDCU.64 UR8, c[0x0][0x388] ;  /* 0x00007100ff0877ac */ /* 0x000ee20008000a00 */
[C---:B--2---:R-:W-:Y:S02]  /*00f0*/  IADD3 R8, P0, PT, R5.reuse, UR6, RZ ;  /* 0x0000000605087c10 */ /* 0x044fe4000ff1e0ff */
[C---:B---3--:R-:W-:Y:S01]  /*0100*/  IADD3 R4, P1, PT, R5.reuse, UR8, RZ ;  /* 0x0000000805047c10 */ /* 0x048fe2000ff3e0ff */
[----:B-1----:R-:W-:Y:S01]  /*0110*/  IMAD.WIDE.U32 R2, R5, 0x4, R2 ;  /* 0x0000000405027825 */ /* 0x002fe200078e0002 */
[----:B------:R-:W-:-:S03]  /*0120*/  IADD3.X R9, PT, PT, RZ, UR7, RZ, P0, !PT ;  /* 0x00000007ff097c10 */ /* 0x000fc600087fe4ff */
[----:B------:R-:W-:Y:S01]  /*0130*/  IMAD.X R5, RZ, RZ, UR9, P1 ;  /* 0x00000009ff057e24 */ /* 0x000fe200088e06ff */
[----:B0-----:R-:W-:Y:S04]  /*0140*/  STG.E desc[UR4][R2.64], R7 ;  /* 0x0000000702007986 */ /* 0x001fe8000c101904 */
[----:B------:R-:W-:Y:S04]  /*0150*/  STG.E.U8 desc[UR4][R8.64], RZ ;  /* 0x000000ff08007986 */ /* 0x000fe8000c101104 */
[----:B------:R-:W-:Y:S01]  /*0160*/  STG.E.U8 desc[UR4][R4.64], R0 ;  /* 0x0000000004007986 */ /* 0x000fe2000c101104 */
[----:B------:R-:W-:Y:S05]  /*0170*/  EXIT ;  /* 0x000000000000794d */ /* 0x000fea0003800000 */
.L_x_8:
[----:B------:R-:W-:-:S13]  /*0180*/  ISETP.NE.AND P0, PT, R5, RZ, PT ;  /* 0x000000ff0500720c */ /* 0x000fda0003f05270 */
[----:B0-----:R-:W-:Y:S05]  /*0190*/  @P0 EXIT ;  /* 0x000000000000094d */ /* 0x001fea0003800000 */
[----:B------:R-:W0:Y:S01]  /*01a0*/  LDC.64 R4, c[0x0][0x380] ;  /* 0x0000e000ff047b82 */ /* 0x000e220000000a00 */
[----:B------:R-:W-:-:S07]  /*01b0*/  HFMA2 R0, -RZ, RZ, 0, 5.9604644775390625e-08 ;  /* 0x00000001ff007431 */ /* 0x000fce00000001ff */
[----:B------:R-:W1:Y:S08]  /*01c0*/  LDC.64 R2, c[0x0][0x390] ;  /* 0x0000e400ff027b82 */ /* 0x000e700000000a00 */
[----:B------:R-:W2:Y:S01]  /*01d0*/  LDC.64 R6, c[0x0][0x388] ;  /* 0x0000e200ff067b82 */ /* 0x000ea20000000a00 */
[----:B0-----:R-:W-:Y:S04]  /*01e0*/  STG.E desc[UR4][R4.64], RZ ;  /* 0x000000ff04007986 */ /* 0x001fe8000c101904 */
[----:B-1----:R-:W-:Y:S04]  /*01f0*/  STG.E.U8 desc[UR4][R2.64], R0 ;  /* 0x0000000002007986 */ /* 0x002fe8000c101104 */
[----:B--2---:R-:W-:Y:S01]  /*0200*/  STG.E.U8 desc[UR4][R6.64], RZ ;  /* 0x000000ff06007986 */ /* 0x004fe2000c101104 */
[----:B------:R-:W-:Y:S05]  /*0210*/  EXIT ;  /* 0x000000000000794d */ /* 0x000fea0003800000 */
.L_x_9:
        /* <DEDUP_REMOVED lines=14> */
.L_x_14:


//--------------------- .nv.global.init           --------------------------
	.section	.nv.global.init,"aw",@progbits
.nv.global.init:
	.type		$str,@object
	.size		$str,(.L_0 - $str)
$str:
        /*0000*/ 	.byte	0x69, 0x6e, 0x64, 0x65, 0x78, 0x20, 0x25, 0x64, 0x20, 0x25, 0x64, 0x0a, 0x00
.L_0:


//--------------------- .nv.shared.reserved.0     --------------------------
	.section	.nv.shared.reserved.0,"aw",@nobits
	.weak		__nv_reservedSMEM_offset_0_alias
	.size		__nv_reservedSMEM_offset_0_alias, 0, 64
	.other		__nv_reservedSMEM_offset_0_alias,@"STO_CUDA_RESERVED_SHARED STV_DEFAULT"
__nv_reservedSMEM_offset_0_alias:
	.zero		0
	.zero		64


//--------------------- .nv.constant0._Z7minimumPjPbS_j --------------------------
	.section	.nv.constant0._Z7minimumPjPbS_j,"a",@progbits
	.sectionflags	@""
	.align	4
.nv.constant0._Z7minimumPjPbS_j:
	.zero		924


//--------------------- .nv.constant0._Z6updatePjPbS0_S_j --------------------------
	.section	.nv.constant0._Z6updatePjPbS0_S_j,"a",@progbits
	.sectionflags	@""
	.align	4
.nv.constant0._Z6updatePjPbS0_S_j:
	.zero		932


//--------------------- .nv.constant0._Z5printPjj --------------------------
	.section	.nv.constant0._Z5printPjj,"a",@progbits
	.sectionflags	@""
	.align	4
.nv.constant0._Z5printPjj:
	.zero		908


//--------------------- .nv.constant0._Z7relax_fPjPbS0_S_S_P4Nodej --------------------------
	.section	.nv.constant0._Z7relax_fPjPbS0_S_S_P4Nodej,"a",@progbits
	.sectionflags	@""
	.align	4
.nv.constant0._Z7relax_fPjPbS0_S_S_P4Nodej:
	.zero		948


//--------------------- .nv.constant0._Z9intializePjPbS0_j --------------------------
	.section	.nv.constant0._Z9intializePjPbS0_j,"a",@progbits
	.sectionflags	@""
	.align	4
.nv.constant0._Z9intializePjPbS0_j:
	.zero		924


//--------------------- SYMBOLS --------------------------

	.type		.nv.reservedSmem.offset0,@object
	.size		.nv.reservedSmem.offset0,0x4
	.type		vprintf,@function
